	.headerflags	@"EF_CUDA_TEXMODE_UNIFIED EF_CUDA_64BIT_ADDRESS EF_CUDA_ACCELERATORS EF_CUDA_SM90 EF_CUDA_VIRTUAL_SM(EF_CUDA_SM90)"
	.elftype	@"ET_EXEC"


//--------------------- .nv.info                  --------------------------
	.section	.nv.info,"",@"SHT_CUDA_INFO"
	.align	4


	//----- nvinfo : EIATTR_REGCOUNT
	.align		4
        /*0000*/ 	.byte	0x04, 0x2f
        /*0002*/ 	.short	(.L_3 - .L_2)
	.align		4
.L_2:
        /*0004*/ 	.word	index@(triton_poi_fused__native_batch_norm_legit_no_training_relu_9)
        /*0008*/ 	.word	0x00000016


	//----- nvinfo : EIATTR_MIN_STACK_SIZE
	.align		4
.L_3:
        /*000c*/ 	.byte	0x04, 0x12
        /*000e*/ 	.short	(.L_5 - .L_4)
	.align		4
.L_4:
        /*0010*/ 	.word	index@(triton_poi_fused__native_batch_norm_legit_no_training_relu_9)
        /*0014*/ 	.word	0x00000000


	//----- nvinfo : EIATTR_FRAME_SIZE
	.align		4
.L_5:
        /*0018*/ 	.byte	0x04, 0x11
        /*001a*/ 	.short	(.L_7 - .L_6)
	.align		4
.L_6:
        /*001c*/ 	.word	index@(triton_poi_fused__native_batch_norm_legit_no_training_relu_9)
        /*0020*/ 	.word	0x00000000


	//----- nvinfo : EIATTR_MIN_STACK_SIZE
	.align		4
.L_7:
        /*0024*/ 	.byte	0x04, 0x12
        /*0026*/ 	.short	(.L_9 - .L_8)
	.align		4
.L_8:
        /*0028*/ 	.word	index@(triton_poi_fused__native_batch_norm_legit_no_training_relu_9)
        /*002c*/ 	.word	0x00000000
.L_9:


//--------------------- .nv.info.triton_poi_fused__native_batch_norm_legit_no_training_relu_9 --------------------------
	.section	.nv.info.triton_poi_fused__native_batch_norm_legit_no_training_relu_9,"",@"SHT_CUDA_INFO"
	.sectionflags	@""
	.align	4


	//----- nvinfo : EIATTR_CUDA_API_VERSION
	.align		4
        /*0000*/ 	.byte	0x04, 0x37
        /*0002*/ 	.short	(.L_11 - .L_10)
.L_10:
        /*0004*/ 	.word	0x0000007c


	//----- nvinfo : EIATTR_KPARAM_INFO
	.align		4
.L_11:
        /*0008*/ 	.byte	0x04, 0x17
        /*000a*/ 	.short	(.L_13 - .L_12)
.L_12:
        /*000c*/ 	.word	0x00000000
        /*0010*/ 	.short	0x0006
        /*0012*/ 	.short	0x0030
        /*0014*/ 	.byte	0x00, 0xf0, 0x11, 0x00


	//----- nvinfo : EIATTR_KPARAM_INFO
	.align		4
.L_13:
        /*0018*/ 	.byte	0x04, 0x17
        /*001a*/ 	.short	(.L_15 - .L_14)
.L_14:
        /*001c*/ 	.word	0x00000000
        /*0020*/ 	.short	0x0005
        /*0022*/ 	.short	0x0028
        /*0024*/ 	.byte	0x00, 0xf4, 0x21, 0x00


	//----- nvinfo : EIATTR_KPARAM_INFO
	.align		4
.L_15:
        /*0028*/ 	.byte	0x04, 0x17
        /*002a*/ 	.short	(.L_17 - .L_16)
.L_16:
        /*002c*/ 	.word	0x00000000
        /*0030*/ 	.short	0x0004
        /*0032*/ 	.short	0x0020
        /*0034*/ 	.byte	0x00, 0xf4, 0x21, 0x00


	//----- nvinfo : EIATTR_KPARAM_INFO
	.align		4
.L_17:
        /*0038*/ 	.byte	0x04, 0x17
        /*003a*/ 	.short	(.L_19 - .L_18)
.L_18:
        /*003c*/ 	.word	0x00000000
        /*0040*/ 	.short	0x0003
        /*0042*/ 	.short	0x0018
        /*0044*/ 	.byte	0x00, 0xf4, 0x21, 0x00


	//----- nvinfo : EIATTR_KPARAM_INFO
	.align		4
.L_19:
        /*0048*/ 	.byte	0x04, 0x17
        /*004a*/ 	.short	(.L_21 - .L_20)
.L_20:
        /*004c*/ 	.word	0x00000000
        /*0050*/ 	.short	0x0002
        /*0052*/ 	.short	0x0010
        /*0054*/ 	.byte	0x00, 0xf4, 0x21, 0x00


	//----- nvinfo : EIATTR_KPARAM_INFO
	.align		4
.L_21:
        /*0058*/ 	.byte	0x04, 0x17
        /*005a*/ 	.short	(.L_23 - .L_22)
.L_22:
        /*005c*/ 	.word	0x00000000
        /*0060*/ 	.short	0x0001
        /*0062*/ 	.short	0x0008
        /*0064*/ 	.byte	0x00, 0xf4, 0x21, 0x00


	//----- nvinfo : EIATTR_KPARAM_INFO
	.align		4
.L_23:
        /*0068*/ 	.byte	0x04, 0x17
        /*006a*/ 	.short	(.L_25 - .L_24)
.L_24:
        /*006c*/ 	.word	0x00000000
        /*0070*/ 	.short	0x0000
        /*0072*/ 	.short	0x0000
        /*0074*/ 	.byte	0x00, 0xf4, 0x21, 0x00


	//----- nvinfo : EIATTR_SPARSE_MMA_MASK
	.align		4
.L_25:
        /*0078*/ 	.byte	0x03, 0x50
        /*007a*/ 	.short	0x0000


	//----- nvinfo : EIATTR_MAXREG_COUNT
	.align		4
        /*007c*/ 	.byte	0x03, 0x1b
        /*007e*/ 	.short	0x00ff


	//----- nvinfo : EIATTR_EXIT_INSTR_OFFSETS
	.align		4
        /*0080*/ 	.byte	0x04, 0x1c
        /*0082*/ 	.short	(.L_27 - .L_26)


	//   ....[0]....
.L_26:
        /*0084*/ 	.word	0x00000420


	//   ....[1]....
        /*0088*/ 	.word	0x00000440


	//----- nvinfo : EIATTR_REQNTID
	.align		4
.L_27:
        /*008c*/ 	.byte	0x04, 0x10
        /*008e*/ 	.short	(.L_29 - .L_28)
.L_28:
        /*0090*/ 	.word	0x00000080
        /*0094*/ 	.word	0x00000001
        /*0098*/ 	.word	0x00000001


	//----- nvinfo : EIATTR_CBANK_PARAM_SIZE
	.align		4
.L_29:
        /*009c*/ 	.byte	0x03, 0x19
        /*009e*/ 	.short	0x0034


	//----- nvinfo : EIATTR_PARAM_CBANK
	.align		4
        /*00a0*/ 	.byte	0x04, 0x0a
        /*00a2*/ 	.short	(.L_31 - .L_30)
	.align		4
.L_30:
        /*00a4*/ 	.word	index@(.nv.constant0.triton_poi_fused__native_batch_norm_legit_no_training_relu_9)
        /*00a8*/ 	.short	0x0210
        /*00aa*/ 	.short	0x0034


	//----- nvinfo : EIATTR_SW_WAR
	.align		4
.L_31:
        /*00ac*/ 	.byte	0x04, 0x36
        /*00ae*/ 	.short	(.L_33 - .L_32)
.L_32:
        /*00b0*/ 	.word	0x00000008
.L_33:


//--------------------- .nv.callgraph             --------------------------
	.section	.nv.callgraph,"",@"SHT_CUDA_CALLGRAPH"
	.align	4
	.sectionentsize	8
	.align		4
        /*0000*/ 	.word	0x00000000
	.align		4
        /*0004*/ 	.word	0xffffffff
	.align		4
        /*0008*/ 	.word	0x00000000
	.align		4
        /*000c*/ 	.word	0xfffffffe
	.align		4
        /*0010*/ 	.word	0x00000000
	.align		4
        /*0014*/ 	.word	0xfffffffd
	.align		4
        /*0018*/ 	.word	0x00000000
	.align		4
        /*001c*/ 	.word	0xfffffffc


//--------------------- .nv.constant4             --------------------------
	.section	.nv.constant4,"a",@progbits
	.align	8
	.align		8
.nv.constant4:
        /*0000*/ 	.dword	_$_str
	.align		8
        /*0008*/ 	.dword	_$_str_$_2


//--------------------- .text.triton_poi_fused__native_batch_norm_legit_no_training_relu_9 --------------------------
	.section	.text.triton_poi_fused__native_batch_norm_legit_no_training_relu_9,"ax",@progbits
	.align	128
        .global         triton_poi_fused__native_batch_norm_legit_no_training_relu_9
        .type           triton_poi_fused__native_batch_norm_legit_no_training_relu_9,@function
        .size           triton_poi_fused__native_batch_norm_legit_no_training_relu_9,(.L_x_1 - triton_poi_fused__native_batch_norm_legit_no_training_relu_9)
        .other          triton_poi_fused__native_batch_norm_legit_no_training_relu_9,@"STO_CUDA_ENTRY STV_DEFAULT"
triton_poi_fused__native_batch_norm_legit_no_training_relu_9:
.text.triton_poi_fused__native_batch_norm_legit_no_training_relu_9:
[----:B------:R-:W0:Y:S01]  /*0000*/  LDC R1, c[0x0][0x28] ;  /* 0x00000a00ff017b82 */ /* 0x000e220000000800 */
[----:B------:R-:W1:Y:S07]  /*0010*/  S2R R0, SR_TID.X ;  /* 0x0000000000007919 */ /* 0x000e6e0000002100 */
[----:B------:R-:W2:Y:S01]  /*0020*/  LDC.64 R8, c[0x0][0x220] ;  /* 0x00008800ff087b82 */ /* 0x000ea20000000a00 */
[----:B------:R-:W-:Y:S01]  /*0030*/  ULDC.64 UR4, c[0x0][0x208] ;  /* 0x0000820000047ab9 */ /* 0x000fe20000000a00 */
[----:B------:R-:W3:Y:S06]  /*0040*/  S2R R5, SR_CTAID.X ;  /* 0x0000000000057919 */ /* 0x000eec0000002500 */
[----:B------:R-:W4:Y:S08]  /*0050*/  LDC.64 R12, c[0x0][0x210] ;  /* 0x00008400ff0c7b82 */ /* 0x000f300000000a00 */
[----:B------:R-:W5:Y:S08]  /*0060*/  LDC.64 R14, c[0x0][0x218] ;  /* 0x00008600ff0e7b82 */ /* 0x000f700000000a00 */
[----:B------:R-:W5:Y:S01]  /*0070*/  LDC.64 R16, c[0x0][0x228] ;  /* 0x00008a00ff107b82 */ /* 0x000f620000000a00 */
[----:B-1----:R-:W-:-:S07]  /*0080*/  SHF.L.U32 R0, R0, 0x1, RZ ;  /* 0x0000000100007819 */ /* 0x002fce00000006ff */
[----:B------:R-:W1:Y:S01]  /*0090*/  LDC.64 R18, c[0x0][0x230] ;  /* 0x00008c00ff127b82 */ /* 0x000e620000000a00 */
[----:B---3--:R-:W-:Y:S02]  /*00a0*/  SHF.R.S32.HI R3, RZ, 0x17, R5 ;  /* 0x00000017ff037819 */ /* 0x008fe40000011405 */
[----:B------:R-:W-:Y:S02]  /*00b0*/  LOP3.LUT R0, R0, 0xfe, RZ, 0xc0, !PT ;  /* 0x000000fe00007812 */ /* 0x000fe400078ec0ff */
[----:B------:R-:W-:Y:S02]  /*00c0*/  SGXT R3, R3, 0x1 ;  /* 0x000000010303781a */ /* 0x000fe40000000200 */
[----:B------:R-:W-:-:S04]  /*00d0*/  LEA R0, R5, R0, 0x8 ;  /* 0x0000000005007211 */ /* 0x000fc800078e40ff */
[----:B------:R-:W-:Y:S02]  /*00e0*/  LEA.HI R3, R3, R0, RZ, 0x6 ;  /* 0x0000000003037211 */ /* 0x000fe400078f30ff */
[----:B------:R-:W-:Y:S02]  /*00f0*/  ISETP.GE.AND P0, PT, R0, 0x100, PT ;  /* 0x000001000000780c */ /* 0x000fe40003f06270 */
[----:B------:R-:W-:-:S04]  /*0100*/  LOP3.LUT R3, R3, 0xffffffc0, RZ, 0xc0, !PT ;  /* 0xffffffc003037812 */ /* 0x000fc800078ec0ff */
[----:B------:R-:W-:Y:S02]  /*0110*/  IADD3 R11, R0, -R3, RZ ;  /* 0x80000003000b7210 */ /* 0x000fe40007ffe0ff */
[----:B------:R-:W-:-:S03]  /*0120*/  CS2R R2, SRZ ;  /* 0x0000000000027805 */ /* 0x000fc6000001ff00 */
[----:B--2---:R-:W-:-:S05]  /*0130*/  IMAD.WIDE R8, R11, 0x4, R8 ;  /* 0x000000040b087825 */ /* 0x004fca00078e0208 */
[----:B------:R2:W3:Y:S01]  /*0140*/  @!P0 LDG.E.EL.64 R2, desc[UR4][R8.64] ;  /* 0x0000000408028981 */ /* 0x0004e2000c2e1b00 */
[----:B------:R-:W-:Y:S02]  /*0150*/  CS2R R4, SRZ ;  /* 0x0000000000047805 */ /* 0x000fe4000001ff00 */
[----:B------:R-:W-:Y:S01]  /*0160*/  CS2R R6, SRZ ;  /* 0x0000000000067805 */ /* 0x000fe2000001ff00 */
[----:B----4-:R-:W-:-:S04]  /*0170*/  IMAD.WIDE R12, R0, 0x4, R12 ;  /* 0x00000004000c7825 */ /* 0x010fc800078e020c */
[C---:B-----5:R-:W-:Y:S01]  /*0180*/  IMAD.WIDE R14, R11.reuse, 0x4, R14 ;  /* 0x000000040b0e7825 */ /* 0x060fe200078e020e */
[----:B------:R-:W4:Y:S01]  /*0190*/  @!P0 LDG.E.64 R4, desc[UR4][R12.64] ;  /* 0x000000040c048981 */ /* 0x000f22000c1e1b00 */
[----:B--2---:R-:W-:Y:S02]  /*01a0*/  CS2R R8, SRZ ;  /* 0x0000000000087805 */ /* 0x004fe4000001ff00 */
[C---:B0-----:R-:W-:Y:S01]  /*01b0*/  IMAD.WIDE R16, R11.reuse, 0x4, R16 ;  /* 0x000000040b107825 */ /* 0x041fe200078e0210 */
[----:B------:R0:W4:Y:S03]  /*01c0*/  @!P0 LDG.E.EL.64 R6, desc[UR4][R14.64] ;  /* 0x000000040e068981 */ /* 0x000126000c2e1b00 */
[----:B-1----:R-:W-:Y:S01]  /*01d0*/  IMAD.WIDE R18, R11, 0x4, R18 ;  /* 0x000000040b127825 */ /* 0x002fe200078e0212 */
[----:B------:R-:W-:-:S04]  /*01e0*/  CS2R R10, SRZ ;  /* 0x00000000000a7805 */ /* 0x000fc8000001ff00 */
[----:B------:R-:W2:Y:S04]  /*01f0*/  @!P0 LDG.E.EL.64 R8, desc[UR4][R18.64] ;  /* 0x0000000412088981 */ /* 0x000ea8000c2e1b00 */
[----:B------:R-:W2:Y:S01]  /*0200*/  @!P0 LDG.E.EL.64 R10, desc[UR4][R16.64] ;  /* 0x00000004100a8981 */ /* 0x000ea2000c2e1b00 */
[----:B0-----:R-:W-:Y:S01]  /*0210*/  HFMA2.MMA R14, -RZ, RZ, 1.625, 0 ;  /* 0x3e800000ff0e7435 */ /* 0x001fe200000001ff */
[----:B---3--:R-:W-:Y:S01]  /*0220*/  FADD R2, R2, 9.9999997473787516356e-06 ;  /* 0x3727c5ac02027421 */ /* 0x008fe20000000000 */
[----:B------:R-:W-:-:S03]  /*0230*/  FADD R3, R3, 9.9999997473787516356e-06 ;  /* 0x3727c5ac03037421 */ /* 0x000fc60000000000 */
[----:B------:R-:W0:Y:S08]  /*0240*/  MUFU.SQRT R12, R2 ;  /* 0x00000002000c7308 */ /* 0x000e300000002000 */
[----:B------:R1:W3:Y:S01]  /*0250*/  MUFU.SQRT R13, R3 ;  /* 0x00000003000d7308 */ /* 0x0002e20000002000 */
[C---:B0-----:R-:W-:Y:S02]  /*0260*/  FSETP.GT.AND P1, PT, R12.reuse, 8.50705917302346158658e+37, PT ;  /* 0x7e8000000c00780b */ /* 0x041fe40003f24000 */
[----:B------:R-:W-:Y:S01]  /*0270*/  FSETP.GEU.AND P3, PT, R12, 1.175494350822287508e-38, PT ;  /* 0x008000000c00780b */ /* 0x000fe20003f6e000 */
[----:B-1----:R-:W0:Y:S01]  /*0280*/  LDC.64 R2, c[0x0][0x238] ;  /* 0x00008e00ff027b82 */ /* 0x002e220000000a00 */
[----:B---3--:R-:W-:-:S02]  /*0290*/  FSETP.GT.AND P2, PT, R13, 8.50705917302346158658e+37, PT ;  /* 0x7e8000000d00780b */ /* 0x008fc40003f44000 */
[----:B------:R-:W-:-:S07]  /*02a0*/  FSETP.GEU.AND P4, PT, R13, 1.175494350822287508e-38, PT ;  /* 0x008000000d00780b */ /* 0x000fce0003f8e000 */
[----:B------:R-:W-:-:S04]  /*02b0*/  @P1 FMUL R12, R12, 0.25 ;  /* 0x3e8000000c0c1820 */ /* 0x000fc80000400000 */
[----:B------:R-:W-:Y:S01]  /*02c0*/  @!P3 FMUL R12, R12, 16777216 ;  /* 0x4b8000000c0cb820 */ /* 0x000fe20000400000 */
[----:B------:R-:W-:-:S04]  /*02d0*/  @P2 FMUL R13, R13, 0.25 ;  /* 0x3e8000000d0d2820 */ /* 0x000fc80000400000 */
[----:B------:R-:W-:Y:S01]  /*02e0*/  @!P4 FMUL R13, R13, 16777216 ;  /* 0x4b8000000d0dc820 */ /* 0x000fe20000400000 */
[----:B------:R-:W1:Y:S01]  /*02f0*/  MUFU.RCP R12, R12 ;  /* 0x0000000c000c7308 */ /* 0x000e620000001000 */
[----:B------:R-:W-:-:S07]  /*0300*/  FSEL R15, R14, 1, P1 ;  /* 0x3f8000000e0f7808 */ /* 0x000fce0000800000 */
[----:B------:R-:W3:Y:S01]  /*0310*/  MUFU.RCP R13, R13 ;  /* 0x0000000d000d7308 */ /* 0x000ee20000001000 */
[----:B------:R-:W-:Y:S01]  /*0320*/  FSEL R14, R14, 1, P2 ;  /* 0x3f8000000e0e7808 */ /* 0x000fe20001000000 */
[----:B------:R-:W-:-:S04]  /*0330*/  @!P3 FMUL R15, R15, 16777216 ;  /* 0x4b8000000f0fb820 */ /* 0x000fc80000400000 */
[----:B------:R-:W-:Y:S01]  /*0340*/  @!P4 FMUL R14, R14, 16777216 ;  /* 0x4b8000000e0ec820 */ /* 0x000fe20000400000 */
[----:B----4-:R-:W-:Y:S01]  /*0350*/  FADD R5, -R7, R5 ;  /* 0x0000000507057221 */ /* 0x010fe20000000100 */
[----:B------:R-:W-:Y:S01]  /*0360*/  FADD R4, -R6, R4 ;  /* 0x0000000406047221 */ /* 0x000fe20000000100 */
[----:B-1----:R-:W-:Y:S01]  /*0370*/  FMUL R15, R12, R15 ;  /* 0x0000000f0c0f7220 */ /* 0x002fe20000400000 */
[----:B---3--:R-:W-:-:S03]  /*0380*/  FMUL R14, R13, R14 ;  /* 0x0000000e0d0e7220 */ /* 0x008fc60000400000 */
[----:B------:R-:W-:Y:S01]  /*0390*/  FMUL R15, R4, R15 ;  /* 0x0000000f040f7220 */ /* 0x000fe20000400000 */
[----:B------:R-:W-:-:S03]  /*03a0*/  FMUL R14, R5, R14 ;  /* 0x0000000e050e7220 */ /* 0x000fc60000400000 */
[----:B--2---:R-:W-:Y:S01]  /*03b0*/  FFMA R8, R15, R10, R8 ;  /* 0x0000000a0f087223 */ /* 0x004fe20000000008 */
[----:B------:R-:W-:-:S04]  /*03c0*/  FFMA R9, R14, R11, R9 ;  /* 0x0000000b0e097223 */ /* 0x000fc80000000009 */
[----:B------:R-:W-:Y:S02]  /*03d0*/  FSETP.GEU.AND P1, PT, R8, RZ, PT ;  /* 0x000000ff0800720b */ /* 0x000fe40003f2e000 */
[C---:B------:R-:W-:Y:S01]  /*03e0*/  FSETP.GEU.AND P2, PT, R9.reuse, RZ, PT ;  /* 0x000000ff0900720b */ /* 0x040fe20003f4e000 */
[----:B0-----:R-:W-:Y:S01]  /*03f0*/  IMAD.WIDE R2, R0, 0x4, R2 ;  /* 0x0000000400027825 */ /* 0x001fe200078e0202 */
[----:B------:R-:W-:Y:S02]  /*0400*/  FSEL R8, R8, RZ, P1 ;  /* 0x000000ff08087208 */ /* 0x000fe40000800000 */
[----:B------:R-:W-:Y:S01]  /*0410*/  FSEL R9, R9, RZ, P2 ;  /* 0x000000ff09097208 */ /* 0x000fe20001000000 */
[----:B------:R-:W-:Y:S08]  /*0420*/  @P0 EXIT ;  /* 0x000000000000094d */ /* 0x000ff00003800000 */
[----:B------:R-:W-:Y:S01]  /*0430*/  STG.E.64 desc[UR4][R2.64], R8 ;  /* 0x0000000802007986 */ /* 0x000fe2000c101b04 */
[----:B------:R-:W-:Y:S05]  /*0440*/  EXIT ;  /* 0x000000000000794d */ /* 0x000fea0003800000 */
.L_x_0:
[----:B------:R-:W-:-:S00]  /*0450*/  BRA `(.L_x_0) ;  /* 0xfffffffc00fc7947 */ /* 0x000fc0000383ffff */
[----:B------:R-:W-:-:S00]  /*0460*/  NOP ;  /* 0x0000000000007918 */ /* 0x000fc00000000000 */
        /* <DEDUP_REMOVED lines=9> */
.L_x_1:


//--------------------- .nv.global.init           --------------------------
	.section	.nv.global.init,"aw",@progbits
.nv.global.init:
	.type		_$_str,@object
	.size		_$_str,(_$_str_$_2 - _$_str)
_$_str:
        /*0000*/ 	.byte	0x5f, 0x5f, 0x43, 0x55, 0x44, 0x41, 0x5f, 0x46, 0x54, 0x5a, 0x00
	.type		_$_str_$_2,@object
	.size		_$_str_$_2,(.L_1 - _$_str_$_2)
_$_str_$_2:
        /*000b*/ 	.byte	0x5f, 0x5f, 0x43, 0x55, 0x44, 0x41, 0x5f, 0x50, 0x52, 0x45, 0x43, 0x5f, 0x53, 0x51, 0x52, 0x54
        /*001b*/ 	.byte	0x00
.L_1:


//--------------------- .nv.constant0.triton_poi_fused__native_batch_norm_legit_no_training_relu_9 --------------------------
	.section	.nv.constant0.triton_poi_fused__native_batch_norm_legit_no_training_relu_9,"a",@progbits
	.sectionflags	@""
	.align	4
.nv.constant0.triton_poi_fused__native_batch_norm_legit_no_training_relu_9:
	.zero		580
